	.headerflags	@"EF_CUDA_TEXMODE_UNIFIED EF_CUDA_64BIT_ADDRESS EF_CUDA_ACCELERATORS EF_CUDA_SM90 EF_CUDA_VIRTUAL_SM(EF_CUDA_SM90)"
	.elftype	@"ET_EXEC"


//--------------------- .nv.info                  --------------------------
	.section	.nv.info,"",@"SHT_CUDA_INFO"
	.align	4


	//----- nvinfo : EIATTR_REGCOUNT
	.align		4
        /*0000*/ 	.byte	0x04, 0x2f
        /*0002*/ 	.short	(.L_2 - .L_1)
	.align		4
.L_1:
        /*0004*/ 	.word	index@(triton_poi_fused_native_layer_norm_1)
        /*0008*/ 	.word	0x00000012


	//----- nvinfo : EIATTR_MIN_STACK_SIZE
	.align		4
.L_2:
        /*000c*/ 	.byte	0x04, 0x12
        /*000e*/ 	.short	(.L_4 - .L_3)
	.align		4
.L_3:
        /*0010*/ 	.word	index@(triton_poi_fused_native_layer_norm_1)
        /*0014*/ 	.word	0x00000000


	//----- nvinfo : EIATTR_FRAME_SIZE
	.align		4
.L_4:
        /*0018*/ 	.byte	0x04, 0x11
        /*001a*/ 	.short	(.L_6 - .L_5)
	.align		4
.L_5:
        /*001c*/ 	.word	index@(triton_poi_fused_native_layer_norm_1)
        /*0020*/ 	.word	0x00000000


	//----- nvinfo : EIATTR_MIN_STACK_SIZE
	.align		4
.L_6:
        /*0024*/ 	.byte	0x04, 0x12
        /*0026*/ 	.short	(.L_8 - .L_7)
	.align		4
.L_7:
        /*0028*/ 	.word	index@(triton_poi_fused_native_layer_norm_1)
        /*002c*/ 	.word	0x00000000
.L_8:


//--------------------- .nv.info.triton_poi_fused_native_layer_norm_1 --------------------------
	.section	.nv.info.triton_poi_fused_native_layer_norm_1,"",@"SHT_CUDA_INFO"
	.sectionflags	@""
	.align	4


	//----- nvinfo : EIATTR_CUDA_API_VERSION
	.align		4
        /*0000*/ 	.byte	0x04, 0x37
        /*0002*/ 	.short	(.L_10 - .L_9)
.L_9:
        /*0004*/ 	.word	0x0000007c


	//----- nvinfo : EIATTR_KPARAM_INFO
	.align		4
.L_10:
        /*0008*/ 	.byte	0x04, 0x17
        /*000a*/ 	.short	(.L_12 - .L_11)
.L_11:
        /*000c*/ 	.word	0x00000000
        /*0010*/ 	.short	0x0003
        /*0012*/ 	.short	0x0018
        /*0014*/ 	.byte	0x00, 0xf0, 0x11, 0x00


	//----- nvinfo : EIATTR_KPARAM_INFO
	.align		4
.L_12:
        /*0018*/ 	.byte	0x04, 0x17
        /*001a*/ 	.short	(.L_14 - .L_13)
.L_13:
        /*001c*/ 	.word	0x00000000
        /*0020*/ 	.short	0x0002
        /*0022*/ 	.short	0x0010
        /*0024*/ 	.byte	0x00, 0xf4, 0x21, 0x00


	//----- nvinfo : EIATTR_KPARAM_INFO
	.align		4
.L_14:
        /*0028*/ 	.byte	0x04, 0x17
        /*002a*/ 	.short	(.L_16 - .L_15)
.L_15:
        /*002c*/ 	.word	0x00000000
        /*0030*/ 	.short	0x0001
        /*0032*/ 	.short	0x0008
        /*0034*/ 	.byte	0x00, 0xf4, 0x21, 0x00


	//----- nvinfo : EIATTR_KPARAM_INFO
	.align		4
.L_16:
        /*0038*/ 	.byte	0x04, 0x17
        /*003a*/ 	.short	(.L_18 - .L_17)
.L_17:
        /*003c*/ 	.word	0x00000000
        /*0040*/ 	.short	0x0000
        /*0042*/ 	.short	0x0000
        /*0044*/ 	.byte	0x00, 0xf4, 0x21, 0x00


	//----- nvinfo : EIATTR_SPARSE_MMA_MASK
	.align		4
.L_18:
        /*0048*/ 	.byte	0x03, 0x50
        /*004a*/ 	.short	0x0000


	//----- nvinfo : EIATTR_MAXREG_COUNT
	.align		4
        /*004c*/ 	.byte	0x03, 0x1b
        /*004e*/ 	.short	0x00ff


	//----- nvinfo : EIATTR_EXIT_INSTR_OFFSETS
	.align		4
        /*0050*/ 	.byte	0x04, 0x1c
        /*0052*/ 	.short	(.L_20 - .L_19)


	//   ....[0]....
.L_19:
        /*0054*/ 	.word	0x00000360


	//   ....[1]....
        /*0058*/ 	.word	0x000003c0


	//----- nvinfo : EIATTR_REQNTID
	.align		4
.L_20:
        /*005c*/ 	.byte	0x04, 0x10
        /*005e*/ 	.short	(.L_22 - .L_21)
.L_21:
        /*0060*/ 	.word	0x00000020
        /*0064*/ 	.word	0x00000001
        /*0068*/ 	.word	0x00000001


	//----- nvinfo : EIATTR_CBANK_PARAM_SIZE
	.align		4
.L_22:
        /*006c*/ 	.byte	0x03, 0x19
        /*006e*/ 	.short	0x001c


	//----- nvinfo : EIATTR_PARAM_CBANK
	.align		4
        /*0070*/ 	.byte	0x04, 0x0a
        /*0072*/ 	.short	(.L_24 - .L_23)
	.align		4
.L_23:
        /*0074*/ 	.word	index@(.nv.constant0.triton_poi_fused_native_layer_norm_1)
        /*0078*/ 	.short	0x0210
        /*007a*/ 	.short	0x001c


	//----- nvinfo : EIATTR_SW_WAR
	.align		4
.L_24:
        /*007c*/ 	.byte	0x04, 0x36
        /*007e*/ 	.short	(.L_26 - .L_25)
.L_25:
        /*0080*/ 	.word	0x00000008
.L_26:


//--------------------- .nv.callgraph             --------------------------
	.section	.nv.callgraph,"",@"SHT_CUDA_CALLGRAPH"
	.align	4
	.sectionentsize	8
	.align		4
        /*0000*/ 	.word	0x00000000
	.align		4
        /*0004*/ 	.word	0xffffffff
	.align		4
        /*0008*/ 	.word	0x00000000
	.align		4
        /*000c*/ 	.word	0xfffffffe
	.align		4
        /*0010*/ 	.word	0x00000000
	.align		4
        /*0014*/ 	.word	0xfffffffd
	.align		4
        /*0018*/ 	.word	0x00000000
	.align		4
        /*001c*/ 	.word	0xfffffffc


//--------------------- .nv.constant4             --------------------------
	.section	.nv.constant4,"a",@progbits
	.align	8
	.align		8
.nv.constant4:
        /*0000*/ 	.dword	_$_str


//--------------------- .text.triton_poi_fused_native_layer_norm_1 --------------------------
	.section	.text.triton_poi_fused_native_layer_norm_1,"ax",@progbits
	.align	128
        .global         triton_poi_fused_native_layer_norm_1
        .type           triton_poi_fused_native_layer_norm_1,@function
        .size           triton_poi_fused_native_layer_norm_1,(.L_x_1 - triton_poi_fused_native_layer_norm_1)
        .other          triton_poi_fused_native_layer_norm_1,@"STO_CUDA_ENTRY STV_DEFAULT"
triton_poi_fused_native_layer_norm_1:
.text.triton_poi_fused_native_layer_norm_1:
[----:B------:R-:W0:Y:S02]  /*0000*/  LDC R1, c[0x0][0x28] ;  /* 0x00000a00ff017b82 */ /* 0x000e240000000800 */
[----:B------:R-:W1:Y:S01]  /*0010*/  S2R R0, SR_TID.X ;  /* 0x0000000000007919 */ /* 0x000e620000002100 */
[----:B------:R-:W2:Y:S01]  /*0020*/  LDC.64 R4, c[0x0][0x210] ;  /* 0x00008400ff047b82 */ /* 0x000ea20000000a00 */
[----:B------:R-:W-:Y:S01]  /*0030*/  CS2R R10, SRZ ;  /* 0x00000000000a7805 */ /* 0x000fe2000001ff00 */
[----:B------:R-:W-:Y:S01]  /*0040*/  ULDC.64 UR4, c[0x0][0x208] ;  /* 0x0000820000047ab9 */ /* 0x000fe20000000a00 */
[----:B------:R-:W3:Y:S01]  /*0050*/  S2R R9, SR_CTAID.X ;  /* 0x0000000000097919 */ /* 0x000ee20000002500 */
[----:B------:R-:W-:Y:S02]  /*0060*/  CS2R R12, SRZ ;  /* 0x00000000000c7805 */ /* 0x000fe4000001ff00 */
[----:B------:R-:W-:Y:S02]  /*0070*/  CS2R R14, SRZ ;  /* 0x00000000000e7805 */ /* 0x000fe4000001ff00 */
[----:B------:R-:W-:Y:S01]  /*0080*/  MOV R8, RZ ;  /* 0x000000ff00087202 */ /* 0x000fe20000000f00 */
[----:B------:R-:W4:Y:S01]  /*0090*/  LDC.64 R6, c[0x0][0x218] ;  /* 0x00008600ff067b82 */ /* 0x000f220000000a00 */
[----:B-1----:R-:W-:-:S04]  /*00a0*/  SHF.L.U32 R0, R0, 0x1, RZ ;  /* 0x0000000100007819 */ /* 0x002fc800000006ff */
[----:B------:R-:W-:-:S04]  /*00b0*/  LOP3.LUT R0, R0, 0x3e, RZ, 0xc0, !PT ;  /* 0x0000003e00007812 */ /* 0x000fc800078ec0ff */
[----:B---3--:R-:W-:Y:S01]  /*00c0*/  LEA R9, R9, R0, 0x6 ;  /* 0x0000000009097211 */ /* 0x008fe200078e30ff */
[----:B------:R-:W-:-:S03]  /*00d0*/  HFMA2.MMA R0, -RZ, RZ, 0, 0 ;  /* 0x00000000ff007435 */ /* 0x000fc600000001ff */
[C---:B------:R-:W-:Y:S02]  /*00e0*/  ISETP.GE.AND P0, PT, R9.reuse, 0x40, PT ;  /* 0x000000400900780c */ /* 0x040fe40003f06270 */
[----:B------:R-:W-:-:S05]  /*00f0*/  SHF.L.U32 R3, R9, 0x2, RZ ;  /* 0x0000000209037819 */ /* 0x000fca00000006ff */
[----:B--2---:R-:W-:-:S06]  /*0100*/  IMAD.WIDE R4, R3, 0x4, R4 ;  /* 0x0000000403047825 */ /* 0x004fcc00078e0204 */
[----:B------:R-:W2:Y:S04]  /*0110*/  @!P0 LDG.E.EL R0, desc[UR4][R4.64+0x10] ;  /* 0x0000100404008981 */ /* 0x000ea8000c2e1900 */
[----:B------:R-:W2:Y:S04]  /*0120*/  @!P0 LDG.E.EL R10, desc[UR4][R4.64+0x14] ;  /* 0x00001404040a8981 */ /* 0x000ea8000c2e1900 */
[----:B------:R-:W3:Y:S04]  /*0130*/  @!P0 LDG.E.EL R12, desc[UR4][R4.64+0x18] ;  /* 0x00001804040c8981 */ /* 0x000ee8000c2e1900 */
[----:B------:R-:W5:Y:S04]  /*0140*/  @!P0 LDG.E.EL R14, desc[UR4][R4.64+0x1c] ;  /* 0x00001c04040e8981 */ /* 0x000f68000c2e1900 */
[----:B------:R-:W4:Y:S04]  /*0150*/  @!P0 LDG.E.EL R11, desc[UR4][R4.64] ;  /* 0x00000004040b8981 */ /* 0x000f28000c2e1900 */
[----:B------:R-:W4:Y:S04]  /*0160*/  @!P0 LDG.E.EL R8, desc[UR4][R4.64+0x4] ;  /* 0x0000040404088981 */ /* 0x000f28000c2e1900 */
[----:B------:R-:W4:Y:S04]  /*0170*/  @!P0 LDG.E.EL R13, desc[UR4][R4.64+0x8] ;  /* 0x00000804040d8981 */ /* 0x000f28000c2e1900 */
[----:B------:R1:W4:Y:S01]  /*0180*/  @!P0 LDG.E.EL R15, desc[UR4][R4.64+0xc] ;  /* 0x00000c04040f8981 */ /* 0x000322000c2e1900 */
[----:B--2---:R-:W-:-:S04]  /*0190*/  FADD R3, R10, R0 ;  /* 0x000000000a037221 */ /* 0x004fc80000000000 */
[----:B---3--:R-:W-:-:S04]  /*01a0*/  FADD R3, R3, R12 ;  /* 0x0000000c03037221 */ /* 0x008fc80000000000 */
[----:B-----5:R-:W-:-:S04]  /*01b0*/  FADD R3, R3, R14 ;  /* 0x0000000e03037221 */ /* 0x020fc80000000000 */
[----:B------:R-:W-:Y:S01]  /*01c0*/  FMUL R3, R3, 0.25 ;  /* 0x3e80000003037820 */ /* 0x000fe20000400000 */
[----:B----4-:R-:W-:-:S03]  /*01d0*/  FADD R2, R8, R11 ;  /* 0x0000000b08027221 */ /* 0x010fc60000000000 */
[C---:B------:R-:W-:Y:S01]  /*01e0*/  FADD R10, -R3.reuse, R10 ;  /* 0x0000000a030a7221 */ /* 0x040fe20000000100 */
[----:B------:R-:W-:Y:S01]  /*01f0*/  FADD R2, R2, R13 ;  /* 0x0000000d02027221 */ /* 0x000fe20000000000 */
[C---:B------:R-:W-:Y:S02]  /*0200*/  FADD R0, -R3.reuse, R0 ;  /* 0x0000000003007221 */ /* 0x040fe40000000100 */
[----:B-1----:R-:W-:Y:S01]  /*0210*/  FMUL R5, R10, R10 ;  /* 0x0000000a0a057220 */ /* 0x002fe20000400000 */
[----:B------:R-:W-:Y:S01]  /*0220*/  FADD R2, R2, R15 ;  /* 0x0000000f02027221 */ /* 0x000fe20000000000 */
[----:B------:R-:W-:Y:S02]  /*0230*/  FADD R12, -R3, R12 ;  /* 0x0000000c030c7221 */ /* 0x000fe40000000100 */
[----:B------:R-:W-:Y:S01]  /*0240*/  FFMA R5, R0, R0, R5 ;  /* 0x0000000000057223 */ /* 0x000fe20000000005 */
[----:B------:R-:W-:-:S03]  /*0250*/  FMUL R2, R2, 0.25 ;  /* 0x3e80000002027820 */ /* 0x000fc60000400000 */
[----:B------:R-:W-:Y:S01]  /*0260*/  FFMA R12, R12, R12, R5 ;  /* 0x0000000c0c0c7223 */ /* 0x000fe20000000005 */
[----:B------:R-:W-:Y:S01]  /*0270*/  FADD R8, -R2, R8 ;  /* 0x0000000802087221 */ /* 0x000fe20000000100 */
[----:B------:R-:W-:-:S04]  /*0280*/  IMAD.WIDE R4, R9, 0x4, R6 ;  /* 0x0000000409047825 */ /* 0x000fc800078e0206 */
[----:B------:R-:W-:Y:S01]  /*0290*/  FADD R11, -R2, R11 ;  /* 0x0000000b020b7221 */ /* 0x000fe20000000100 */
[----:B------:R-:W1:Y:S01]  /*02a0*/  LDC.64 R6, c[0x0][0x220] ;  /* 0x00008800ff067b82 */ /* 0x000e620000000a00 */
[----:B------:R-:W-:Y:S01]  /*02b0*/  FMUL R8, R8, R8 ;  /* 0x0000000808087220 */ /* 0x000fe20000400000 */
[----:B------:R-:W-:-:S03]  /*02c0*/  FADD R13, -R2, R13 ;  /* 0x0000000d020d7221 */ /* 0x000fc60000000100 */
[----:B------:R-:W-:Y:S01]  /*02d0*/  FFMA R8, R11, R11, R8 ;  /* 0x0000000b0b087223 */ /* 0x000fe20000000008 */
[----:B------:R-:W-:-:S03]  /*02e0*/  FADD R15, -R2, R15 ;  /* 0x0000000f020f7221 */ /* 0x000fc60000000100 */
[----:B------:R-:W-:Y:S01]  /*02f0*/  FFMA R8, R13, R13, R8 ;  /* 0x0000000d0d087223 */ /* 0x000fe20000000008 */
[----:B------:R-:W-:Y:S01]  /*0300*/  HFMA2.MMA R13, -RZ, RZ, 1.625, 0 ;  /* 0x3e800000ff0d7435 */ /* 0x000fe200000001ff */
[----:B------:R-:W-:Y:S01]  /*0310*/  FADD R11, -R3, R14 ;  /* 0x0000000e030b7221 */ /* 0x000fe20000000100 */
[----:B------:R2:W-:Y:S01]  /*0320*/  @!P0 STG.E.64 desc[UR4][R4.64], R2 ;  /* 0x0000000204008986 */ /* 0x0005e2000c101b04 */
[----:B------:R-:W-:Y:S02]  /*0330*/  FFMA R8, R15, R15, R8 ;  /* 0x0000000f0f087223 */ /* 0x000fe40000000008 */
[----:B------:R-:W-:-:S05]  /*0340*/  FFMA R12, R11, R11, R12 ;  /* 0x0000000b0b0c7223 */ /* 0x000fca000000000c */
[----:B------:R-:W-:Y:S01]  /*0350*/  FFMA R8, R8, R13, 9.9999999747524270788e-07 ;  /* 0x358637bd08087423 */ /* 0x000fe2000000000d */
[----:B------:R-:W-:Y:S06]  /*0360*/  @P0 EXIT ;  /* 0x000000000000094d */ /* 0x000fec0003800000 */
[----:B------:R-:W-:Y:S01]  /*0370*/  FFMA R12, R12, R13, 9.9999999747524270788e-07 ;  /* 0x358637bd0c0c7423 */ /* 0x000fe2000000000d */
[----:B--2---:R-:W-:Y:S01]  /*0380*/  MUFU.RSQ R4, R8 ;  /* 0x0000000800047308 */ /* 0x004fe20000001400 */
[----:B-1----:R-:W-:-:S07]  /*0390*/  IMAD.WIDE R2, R9, 0x4, R6 ;  /* 0x0000000409027825 */ /* 0x002fce00078e0206 */
[----:B------:R-:W0:Y:S02]  /*03a0*/  MUFU.RSQ R5, R12 ;  /* 0x0000000c00057308 */ /* 0x000e240000001400 */
[----:B0-----:R-:W-:Y:S01]  /*03b0*/  STG.E.64 desc[UR4][R2.64], R4 ;  /* 0x0000000402007986 */ /* 0x001fe2000c101b04 */
[----:B------:R-:W-:Y:S05]  /*03c0*/  EXIT ;  /* 0x000000000000794d */ /* 0x000fea0003800000 */
.L_x_0:
[----:B------:R-:W-:-:S00]  /*03d0*/  BRA `(.L_x_0) ;  /* 0xfffffffc00fc7947 */ /* 0x000fc0000383ffff */
[----:B------:R-:W-:-:S00]  /*03e0*/  NOP ;  /* 0x0000000000007918 */ /* 0x000fc00000000000 */
        /* <DEDUP_REMOVED lines=9> */
.L_x_1:


//--------------------- .nv.global.init           --------------------------
	.section	.nv.global.init,"aw",@progbits
.nv.global.init:
	.type		_$_str,@object
	.size		_$_str,(.L_0 - _$_str)
_$_str:
        /*0000*/ 	.byte	0x5f, 0x5f, 0x43, 0x55, 0x44, 0x41, 0x5f, 0x46, 0x54, 0x5a, 0x00
.L_0:


//--------------------- .nv.constant0.triton_poi_fused_native_layer_norm_1 --------------------------
	.section	.nv.constant0.triton_poi_fused_native_layer_norm_1,"a",@progbits
	.sectionflags	@""
	.align	4
.nv.constant0.triton_poi_fused_native_layer_norm_1:
	.zero		556
